//
// Generated by NVIDIA NVVM Compiler
//
// Compiler Build ID: CL-36424714
// Cuda compilation tools, release 13.0, V13.0.88
// Based on NVVM 20.0.0
//

.version 9.0
.target sm_100
.address_size 64

	// .globl	_Z9reductionPfS_j
// _ZZ9reductionPfS_jE11partial_sum has been demoted

.visible .entry _Z9reductionPfS_j(
	.param .u64 .ptr .align 1 _Z9reductionPfS_j_param_0,
	.param .u64 .ptr .align 1 _Z9reductionPfS_j_param_1,
	.param .u32 _Z9reductionPfS_j_param_2
)
{
	.reg .pred 	%p<13>;
	.reg .b32 	%r<25>;
	.reg .b32 	%f<40>;
	.reg .b64 	%rd<11>;
	// demoted variable
	.shared .align 4 .b8 _ZZ9reductionPfS_jE11partial_sum[4096];
	ld.param.u64 	%rd2, [_Z9reductionPfS_j_param_0];
	ld.param.u64 	%rd3, [_Z9reductionPfS_j_param_1];
	ld.param.u32 	%r8, [_Z9reductionPfS_j_param_2];
	cvta.to.global.u64 	%rd1, %rd3;
	mov.u32 	%r1, %tid.x;
	mov.u32 	%r2, %ctaid.x;
	mov.u32 	%r3, %ntid.x;
	mul.lo.s32 	%r9, %r2, %r3;
	shl.b32 	%r10, %r9, 1;
	add.s32 	%r4, %r10, %r1;
	setp.ge.u32 	%p1, %r4, %r8;
	mov.f32 	%f38, 0f00000000;
	@%p1 bra 	$L__BB0_2;
	mul.wide.u32 	%rd4, %r4, 4;
	add.s64 	%rd5, %rd1, %rd4;
	ld.global.f32 	%f38, [%rd5];
$L__BB0_2:
	shl.b32 	%r11, %r1, 2;
	mov.u32 	%r12, _ZZ9reductionPfS_jE11partial_sum;
	add.s32 	%r5, %r12, %r11;
	st.shared.f32 	[%r5], %f38;
	add.s32 	%r6, %r4, %r3;
	setp.ge.u32 	%p2, %r6, %r8;
	mov.f32 	%f39, 0f00000000;
	@%p2 bra 	$L__BB0_4;
	mul.wide.u32 	%rd6, %r6, 4;
	add.s64 	%rd7, %rd1, %rd6;
	ld.global.f32 	%f39, [%rd7];
$L__BB0_4:
	shl.b32 	%r13, %r3, 2;
	add.s32 	%r14, %r5, %r13;
	st.shared.f32 	[%r14], %f39;
	bar.sync 	0;
	add.s32 	%r7, %r5, %r11;
	bar.sync 	0;
	ld.shared.f32 	%f7, [%r7+4];
	ld.shared.f32 	%f8, [%r7];
	add.f32 	%f9, %f7, %f8;
	st.shared.f32 	[%r7], %f9;
	bar.sync 	0;
	and.b32  	%r16, %r1, 1;
	setp.eq.b32 	%p3, %r16, 1;
	@%p3 bra 	$L__BB0_6;
	ld.shared.f32 	%f10, [%r7+8];
	ld.shared.f32 	%f11, [%r7];
	add.f32 	%f12, %f10, %f11;
	st.shared.f32 	[%r7], %f12;
$L__BB0_6:
	bar.sync 	0;
	and.b32  	%r17, %r1, 3;
	setp.ne.s32 	%p4, %r17, 0;
	@%p4 bra 	$L__BB0_8;
	ld.shared.f32 	%f13, [%r7+16];
	ld.shared.f32 	%f14, [%r7];
	add.f32 	%f15, %f13, %f14;
	st.shared.f32 	[%r7], %f15;
$L__BB0_8:
	bar.sync 	0;
	and.b32  	%r18, %r1, 7;
	setp.ne.s32 	%p5, %r18, 0;
	@%p5 bra 	$L__BB0_10;
	ld.shared.f32 	%f16, [%r7+32];
	ld.shared.f32 	%f17, [%r7];
	add.f32 	%f18, %f16, %f17;
	st.shared.f32 	[%r7], %f18;
$L__BB0_10:
	bar.sync 	0;
	and.b32  	%r19, %r1, 15;
	setp.ne.s32 	%p6, %r19, 0;
	@%p6 bra 	$L__BB0_12;
	ld.shared.f32 	%f19, [%r7+64];
	ld.shared.f32 	%f20, [%r7];
	add.f32 	%f21, %f19, %f20;
	st.shared.f32 	[%r7], %f21;
$L__BB0_12:
	bar.sync 	0;
	and.b32  	%r20, %r1, 31;
	setp.ne.s32 	%p7, %r20, 0;
	@%p7 bra 	$L__BB0_14;
	ld.shared.f32 	%f22, [%r7+128];
	ld.shared.f32 	%f23, [%r7];
	add.f32 	%f24, %f22, %f23;
	st.shared.f32 	[%r7], %f24;
$L__BB0_14:
	bar.sync 	0;
	and.b32  	%r21, %r1, 63;
	setp.ne.s32 	%p8, %r21, 0;
	@%p8 bra 	$L__BB0_16;
	ld.shared.f32 	%f25, [%r7+256];
	ld.shared.f32 	%f26, [%r7];
	add.f32 	%f27, %f25, %f26;
	st.shared.f32 	[%r7], %f27;
$L__BB0_16:
	bar.sync 	0;
	and.b32  	%r22, %r1, 127;
	setp.ne.s32 	%p9, %r22, 0;
	@%p9 bra 	$L__BB0_18;
	ld.shared.f32 	%f28, [%r7+512];
	ld.shared.f32 	%f29, [%r7];
	add.f32 	%f30, %f28, %f29;
	st.shared.f32 	[%r7], %f30;
$L__BB0_18:
	bar.sync 	0;
	and.b32  	%r23, %r1, 255;
	setp.ne.s32 	%p10, %r23, 0;
	@%p10 bra 	$L__BB0_20;
	ld.shared.f32 	%f31, [%r7+1024];
	ld.shared.f32 	%f32, [%r7];
	add.f32 	%f33, %f31, %f32;
	st.shared.f32 	[%r7], %f33;
$L__BB0_20:
	bar.sync 	0;
	and.b32  	%r24, %r1, 511;
	setp.ne.s32 	%p11, %r24, 0;
	@%p11 bra 	$L__BB0_22;
	ld.shared.f32 	%f34, [%r7+2048];
	ld.shared.f32 	%f35, [%r7];
	add.f32 	%f36, %f34, %f35;
	st.shared.f32 	[%r7], %f36;
$L__BB0_22:
	setp.ne.s32 	%p12, %r1, 0;
	@%p12 bra 	$L__BB0_24;
	ld.shared.f32 	%f37, [_ZZ9reductionPfS_jE11partial_sum];
	cvta.to.global.u64 	%rd8, %rd2;
	mul.wide.u32 	%rd9, %r2, 4;
	add.s64 	%rd10, %rd8, %rd9;
	st.global.f32 	[%rd10], %f37;
$L__BB0_24:
	ret;

}


// ===== COMPILED SASS (sm_100) =====

	.target	sm_100

	.elftype	@"ET_EXEC"


//--------------------- .note.nv.tkinfo           --------------------------
	.section	.note.nv.tkinfo,"",@"SHT_NOTE"
	.sectionflags	@"SHF_NOTE_NV_TKINFO"
	.tkinfo
        /*0018*/ 	.word	0x00000002
        /*0030*/ 	.string	""
        /*0030*/ 	.string	"ptxas"
        /*0030*/ 	.string	"Cuda compilation tools, release 13.0, V13.0.88"
        /*0030*/ 	.string	"Build cuda_13.0.r13.0/compiler.36424714_0"
        /*0030*/ 	.string	"-arch sm_100 -m 64 "



//--------------------- .note.nv.cuinfo           --------------------------
	.section	.note.nv.cuinfo,"",@"SHT_NOTE"
	.sectionflags	@"SHF_NOTE_NV_CUINFO"
        /*0018*/ 	.short	0x0002
        /*001a*/ 	.short	0x0064
        /*001c*/ 	.short	0x0082
	.zero		2


//--------------------- .nv.info                  --------------------------
	.section	.nv.info,"",@"SHT_CUDA_INFO"
	.align	4


	//----- nvinfo : EIATTR_REGCOUNT
	.align		4
        /*0000*/ 	.byte	0x04, 0x2f
        /*0002*/ 	.short	(.L_1 - .L_0)
	.align		4
.L_0:
        /*0004*/ 	.word	index@(_Z9reductionPfS_j)
        /*0008*/ 	.word	0x0000000f


	//----- nvinfo : EIATTR_FRAME_SIZE
	.align		4
.L_1:
        /*000c*/ 	.byte	0x04, 0x11
        /*000e*/ 	.short	(.L_3 - .L_2)
	.align		4
.L_2:
        /*0010*/ 	.word	index@(_Z9reductionPfS_j)
        /*0014*/ 	.word	0x00000000


	//----- nvinfo : EIATTR_MIN_STACK_SIZE
	.align		4
.L_3:
        /*0018*/ 	.byte	0x04, 0x12
        /*001a*/ 	.short	(.L_5 - .L_4)
	.align		4
.L_4:
        /*001c*/ 	.word	index@(_Z9reductionPfS_j)
        /*0020*/ 	.word	0x00000000
.L_5:


//--------------------- .nv.compat                --------------------------
	.section	.nv.compat,"",@"SHT_CUDA_COMPAT_INFO"
	.align	4
        /*0000*/ 	.byte	0x02, 0x09, 0x00, 0x00, 0x02, 0x02, 0x01, 0x00, 0x02, 0x05, 0x05, 0x00, 0x03, 0x07, 0x01, 0x01
        /*0010*/ 	.byte	0x02, 0x03, 0x00, 0x00, 0x02, 0x06, 0x01, 0x00, 0x04, 0x0b, 0x08, 0x00, 0x09, 0x00, 0x00, 0x00
        /*0020*/ 	.byte	0x00, 0x00, 0x00, 0x00


//--------------------- .nv.info._Z9reductionPfS_j --------------------------
	.section	.nv.info._Z9reductionPfS_j,"",@"SHT_CUDA_INFO"
	.sectionflags	@""
	.align	4


	//----- nvinfo : EIATTR_CUDA_API_VERSION
	.align		4
        /*0000*/ 	.byte	0x04, 0x37
        /*0002*/ 	.short	(.L_7 - .L_6)
.L_6:
        /*0004*/ 	.word	0x00000082


	//----- nvinfo : EIATTR_KPARAM_INFO
	.align		4
.L_7:
        /*0008*/ 	.byte	0x04, 0x17
        /*000a*/ 	.short	(.L_9 - .L_8)
.L_8:
        /*000c*/ 	.word	0x00000000
        /*0010*/ 	.short	0x0002
        /*0012*/ 	.short	0x0010
        /*0014*/ 	.byte	0x00, 0xf0, 0x11, 0x00


	//----- nvinfo : EIATTR_KPARAM_INFO
	.align		4
.L_9:
        /*0018*/ 	.byte	0x04, 0x17
        /*001a*/ 	.short	(.L_11 - .L_10)
.L_10:
        /*001c*/ 	.word	0x00000000
        /*0020*/ 	.short	0x0001
        /*0022*/ 	.short	0x0008
        /*0024*/ 	.byte	0x00, 0xf5, 0x21, 0x00


	//----- nvinfo : EIATTR_KPARAM_INFO
	.align		4
.L_11:
        /*0028*/ 	.byte	0x04, 0x17
        /*002a*/ 	.short	(.L_13 - .L_12)
.L_12:
        /*002c*/ 	.word	0x00000000
        /*0030*/ 	.short	0x0000
        /*0032*/ 	.short	0x0000
        /*0034*/ 	.byte	0x00, 0xf5, 0x21, 0x00


	//----- nvinfo : EIATTR_SPARSE_MMA_MASK
	.align		4
.L_13:
        /*0038*/ 	.byte	0x03, 0x50
        /*003a*/ 	.short	0x0000


	//----- nvinfo : EIATTR_MAXREG_COUNT
	.align		4
        /*003c*/ 	.byte	0x03, 0x1b
        /*003e*/ 	.short	0x00ff


	//----- nvinfo : EIATTR_NUM_BARRIERS
	.align		4
        /*0040*/ 	.byte	0x02, 0x4c
        /*0042*/ 	.byte	0x01
	.zero		1


	//----- nvinfo : EIATTR_MERCURY_ISA_VERSION
	.align		4
        /*0044*/ 	.byte	0x03, 0x5f
        /*0046*/ 	.short	0x0101


	//----- nvinfo : EIATTR_VRC_CTA_INIT_COUNT
	.align		4
        /*0048*/ 	.byte	0x02, 0x4a
	.zero		1
	.zero		1


	//----- nvinfo : EIATTR_EXIT_INSTR_OFFSETS
	.align		4
        /*004c*/ 	.byte	0x04, 0x1c
        /*004e*/ 	.short	(.L_15 - .L_14)


	//   ....[0]....
.L_14:
        /*0050*/ 	.word	0x00000590


	//   ....[1]....
        /*0054*/ 	.word	0x000005e0


	//----- nvinfo : EIATTR_CBANK_PARAM_SIZE
	.align		4
.L_15:
        /*0058*/ 	.byte	0x03, 0x19
        /*005a*/ 	.short	0x0014


	//----- nvinfo : EIATTR_PARAM_CBANK
	.align		4
        /*005c*/ 	.byte	0x04, 0x0a
        /*005e*/ 	.short	(.L_17 - .L_16)
	.align		4
.L_16:
        /*0060*/ 	.word	index@(.nv.constant0._Z9reductionPfS_j)
        /*0064*/ 	.short	0x0380
        /*0066*/ 	.short	0x0014


	//----- nvinfo : EIATTR_SW_WAR
	.align		4
.L_17:
        /*0068*/ 	.byte	0x04, 0x36
        /*006a*/ 	.short	(.L_19 - .L_18)
.L_18:
        /*006c*/ 	.word	0x00000008
.L_19:


//--------------------- .nv.callgraph             --------------------------
	.section	.nv.callgraph,"",@"SHT_CUDA_CALLGRAPH"
	.align	4
	.sectionentsize	8
	.align		4
        /*0000*/ 	.word	0x00000000
	.align		4
        /*0004*/ 	.word	0xffffffff
	.align		4
        /*0008*/ 	.word	0x00000000
	.align		4
        /*000c*/ 	.word	0xfffffffe
	.align		4
        /*0010*/ 	.word	0x00000000
	.align		4
        /*0014*/ 	.word	0xfffffffd
	.align		4
        /*0018*/ 	.word	0x00000000
	.align		4
        /*001c*/ 	.word	0xfffffffc


//--------------------- .text._Z9reductionPfS_j   --------------------------
	.section	.text._Z9reductionPfS_j,"ax",@progbits
	.align	128
        .global         _Z9reductionPfS_j
        .type           _Z9reductionPfS_j,@function
        .size           _Z9reductionPfS_j,(.L_x_1 - _Z9reductionPfS_j)
        .other          _Z9reductionPfS_j,@"STO_CUDA_ENTRY STV_DEFAULT"
_Z9reductionPfS_j:
.text._Z9reductionPfS_j:
[----:B------:R-:W-:Y:S01]  /*0000*/  LDC R1, c[0x0][0x37c] ;  /* 0x0000df00ff017b82 */ /* 0x000fe20000000800 */
[----:B------:R-:W0:Y:S07]  /*0010*/  S2R R0, SR_CTAID.X ;  /* 0x0000000000007919 */ /* 0x000e2e0000002500 */
[----:B------:R-:W0:Y:S01]  /*0020*/  LDC R12, c[0x0][0x360] ;  /* 0x0000d800ff0c7b82 */ /* 0x000e220000000800 */
[----:B------:R-:W1:Y:S01]  /*0030*/  LDCU UR4, c[0x0][0x390] ;  /* 0x00007200ff0477ac */ /* 0x000e620008000800 */
[----:B------:R-:W-:Y:S01]  /*0040*/  HFMA2 R8, -RZ, RZ, 0, 0 ;  /* 0x00000000ff087431 */ /* 0x000fe200000001ff */
[----:B------:R-:W2:Y:S01]  /*0050*/  S2R R2, SR_TID.X ;  /* 0x0000000000027919 */ /* 0x000ea20000002100 */
[----:B------:R-:W-:Y:S01]  /*0060*/  IMAD.MOV.U32 R10, RZ, RZ, RZ ;  /* 0x000000ffff0a7224 */ /* 0x000fe200078e00ff */
[----:B------:R-:W3:Y:S01]  /*0070*/  LDCU.64 UR6, c[0x0][0x358] ;  /* 0x00006b00ff0677ac */ /* 0x000ee20008000a00 */
[----:B0-----:R-:W-:-:S04]  /*0080*/  IMAD R3, R0, R12, RZ ;  /* 0x0000000c00037224 */ /* 0x001fc800078e02ff */
[----:B--2---:R-:W-:-:S04]  /*0090*/  IMAD R3, R3, 0x2, R2 ;  /* 0x0000000203037824 */ /* 0x004fc800078e0202 */
[C---:B------:R-:W-:Y:S01]  /*00a0*/  IMAD.IADD R9, R3.reuse, 0x1, R12 ;  /* 0x0000000103097824 */ /* 0x040fe200078e020c */
[----:B-1----:R-:W-:-:S04]  /*00b0*/  ISETP.GE.U32.AND P0, PT, R3, UR4, PT ;  /* 0x0000000403007c0c */ /* 0x002fc8000bf06070 */
[----:B------:R-:W-:-:S09]  /*00c0*/  ISETP.GE.U32.AND P1, PT, R9, UR4, PT ;  /* 0x0000000409007c0c */ /* 0x000fd2000bf26070 */
[----:B------:R-:W0:Y:S08]  /*00d0*/  @!P0 LDC.64 R4, c[0x0][0x388] ;  /* 0x0000e200ff048b82 */ /* 0x000e300000000a00 */
[----:B------:R-:W1:Y:S01]  /*00e0*/  @!P1 LDC.64 R6, c[0x0][0x388] ;  /* 0x0000e200ff069b82 */ /* 0x000e620000000a00 */
[----:B0-----:R-:W-:-:S05]  /*00f0*/  @!P0 IMAD.WIDE.U32 R4, R3, 0x4, R4 ;  /* 0x0000000403048825 */ /* 0x001fca00078e0004 */
[----:B---3--:R-:W2:Y:S01]  /*0100*/  @!P0 LDG.E R8, desc[UR6][R4.64] ;  /* 0x0000000604088981 */ /* 0x008ea2000c1e1900 */
[----:B-1----:R-:W-:-:S05]  /*0110*/  @!P1 IMAD.WIDE.U32 R6, R9, 0x4, R6 ;  /* 0x0000000409069825 */ /* 0x002fca00078e0006 */
[----:B------:R0:W3:Y:S01]  /*0120*/  @!P1 LDG.E R10, desc[UR6][R6.64] ;  /* 0x00000006060a9981 */ /* 0x0000e2000c1e1900 */
[----:B------:R-:W1:Y:S01]  /*0130*/  S2UR UR5, SR_CgaCtaId ;  /* 0x00000000000579c3 */ /* 0x000e620000008800 */
[----:B------:R-:W-:Y:S02]  /*0140*/  UMOV UR4, 0x400 ;  /* 0x0000040000047882 */ /* 0x000fe40000000000 */
[----:B-1----:R-:W-:-:S06]  /*0150*/  ULEA UR4, UR5, UR4, 0x18 ;  /* 0x0000000405047291 */ /* 0x002fcc000f8ec0ff */
[----:B------:R-:W-:-:S04]  /*0160*/  LEA R9, R2, UR4, 0x2 ;  /* 0x0000000402097c11 */ /* 0x000fc8000f8e10ff */
[-C--:B------:R-:W-:Y:S02]  /*0170*/  LEA R11, R12, R9.reuse, 0x2 ;  /* 0x000000090c0b7211 */ /* 0x080fe400078e10ff */
[C---:B------:R-:W-:Y:S02]  /*0180*/  LEA R3, R2.reuse, R9, 0x2 ;  /* 0x0000000902037211 */ /* 0x040fe400078e10ff */
[----:B0-----:R-:W-:-:S04]  /*0190*/  LOP3.LUT R6, R2, 0x1, RZ, 0xc0, !PT ;  /* 0x0000000102067812 */ /* 0x001fc800078ec0ff */
[----:B------:R-:W-:Y:S02]  /*01a0*/  ISETP.NE.U32.AND P0, PT, R6, 0x1, PT ;  /* 0x000000010600780c */ /* 0x000fe40003f05070 */
[----:B------:R-:W-:Y:S01]  /*01b0*/  LOP3.LUT P1, RZ, R2, 0x3, RZ, 0xc0, !PT ;  /* 0x0000000302ff7812 */ /* 0x000fe2000782c0ff */
[----:B--2---:R-:W-:Y:S04]  /*01c0*/  STS [R9], R8 ;  /* 0x0000000809007388 */ /* 0x004fe80000000800 */
[----:B---3--:R-:W-:Y:S01]  /*01d0*/  STS [R11], R10 ;  /* 0x0000000a0b007388 */ /* 0x008fe20000000800 */
[----:B------:R-:W-:Y:S08]  /*01e0*/  BAR.SYNC.DEFER_BLOCKING 0x0 ;  /* 0x0000000000007b1d */ /* 0x000ff00000010000 */
[----:B------:R-:W-:Y:S06]  /*01f0*/  BAR.SYNC.DEFER_BLOCKING 0x0 ;  /* 0x0000000000007b1d */ /* 0x000fec0000010000 */
[----:B------:R-:W-:Y:S04]  /*0200*/  LDS R4, [R3+0x4] ;  /* 0x0000040003047984 */ /* 0x000fe80000000800 */
[----:B------:R-:W0:Y:S02]  /*0210*/  LDS R5, [R3] ;  /* 0x0000000003057984 */ /* 0x000e240000000800 */
[----:B0-----:R-:W-:-:S05]  /*0220*/  FADD R4, R4, R5 ;  /* 0x0000000504047221 */ /* 0x001fca0000000000 */
[----:B------:R-:W-:Y:S01]  /*0230*/  STS [R3], R4 ;  /* 0x0000000403007388 */ /* 0x000fe20000000800 */
[----:B------:R-:W-:Y:S06]  /*0240*/  BAR.SYNC.DEFER_BLOCKING 0x0 ;  /* 0x0000000000007b1d */ /* 0x000fec0000010000 */
[----:B------:R-:W-:Y:S04]  /*0250*/  @P0 LDS R5, [R3+0x8] ;  /* 0x0000080003050984 */ /* 0x000fe80000000800 */
[----:B------:R-:W0:Y:S02]  /*0260*/  @P0 LDS R6, [R3] ;  /* 0x0000000003060984 */ /* 0x000e240000000800 */
[----:B0-----:R-:W-:-:S05]  /*0270*/  @P0 FADD R6, R5, R6 ;  /* 0x0000000605060221 */ /* 0x001fca0000000000 */
[----:B------:R-:W-:Y:S01]  /*0280*/  @P0 STS [R3], R6 ;  /* 0x0000000603000388 */ /* 0x000fe20000000800 */
[----:B------:R-:W-:Y:S06]  /*0290*/  BAR.SYNC.DEFER_BLOCKING 0x0 ;  /* 0x0000000000007b1d */ /* 0x000fec0000010000 */
[----:B------:R-:W-:Y:S04]  /*02a0*/  @!P1 LDS R5, [R3+0x10] ;  /* 0x0000100003059984 */ /* 0x000fe80000000800 */
[----:B------:R-:W0:Y:S01]  /*02b0*/  @!P1 LDS R8, [R3] ;  /* 0x0000000003089984 */ /* 0x000e220000000800 */
[----:B------:R-:W-:Y:S01]  /*02c0*/  LOP3.LUT P0, RZ, R2, 0x7, RZ, 0xc0, !PT ;  /* 0x0000000702ff7812 */ /* 0x000fe2000780c0ff */
[----:B0-----:R-:W-:-:S05]  /*02d0*/  @!P1 FADD R8, R5, R8 ;  /* 0x0000000805089221 */ /* 0x001fca0000000000 */
[----:B------:R-:W-:Y:S01]  /*02e0*/  @!P1 STS [R3], R8 ;  /* 0x0000000803009388 */ /* 0x000fe20000000800 */
        /* <DEDUP_REMOVED lines=39> */
[----:B------:R-:W-:Y:S01]  /*0560*/  ISETP.NE.AND P1, PT, R2, RZ, PT ;  /* 0x000000ff0200720c */ /* 0x000fe20003f25270 */
[----:B0-----:R-:W-:-:S05]  /*0570*/  @!P0 FADD R4, R4, R5 ;  /* 0x0000000504048221 */ /* 0x001fca0000000000 */
[----:B------:R0:W-:Y:S07]  /*0580*/  @!P0 STS [R3], R4 ;  /* 0x0000000403008388 */ /* 0x0001ee0000000800 */
[----:B------:R-:W-:Y:S05]  /*0590*/  @P1 EXIT ;  /* 0x000000000000194d */ /* 0x000fea0003800000 */
[----:B------:R-:W1:Y:S01]  /*05a0*/  LDS R5, [UR4] ;  /* 0x00000004ff057984 */ /* 0x000e620008000800 */
[----:B0-----:R-:W0:Y:S02]  /*05b0*/  LDC.64 R2, c[0x0][0x380] ;  /* 0x0000e000ff027b82 */ /* 0x001e240000000a00 */
[----:B0-----:R-:W-:-:S05]  /*05c0*/  IMAD.WIDE.U32 R2, R0, 0x4, R2 ;  /* 0x0000000400027825 */ /* 0x001fca00078e0002 */
[----:B-1----:R-:W-:Y:S01]  /*05d0*/  STG.E desc[UR6][R2.64], R5 ;  /* 0x0000000502007986 */ /* 0x002fe2000c101906 */
[----:B------:R-:W-:Y:S05]  /*05e0*/  EXIT ;  /* 0x000000000000794d */ /* 0x000fea0003800000 */
.L_x_0:
[----:B------:R-:W-:-:S00]  /*05f0*/  BRA `(.L_x_0) ;  /* 0xfffffffc00fc7947 */ /* 0x000fc0000383ffff */
[----:B------:R-:W-:-:S00]  /*0600*/  NOP ;  /* 0x0000000000007918 */ /* 0x000fc00000000000 */
[----:B------:R-:W-:-:S00]  /*0610*/  NOP ;  /* 0x0000000000007918 */ /* 0x000fc00000000000 */
[----:B------:R-:W-:-:S00]  /*0620*/  NOP ;  /* 0x0000000000007918 */ /* 0x000fc00000000000 */
[----:B------:R-:W-:-:S00]  /*0630*/  NOP ;  /* 0x0000000000007918 */ /* 0x000fc00000000000 */
[----:B------:R-:W-:-:S00]  /*0640*/  NOP ;  /* 0x0000000000007918 */ /* 0x000fc00000000000 */
[----:B------:R-:W-:-:S00]  /*0650*/  NOP ;  /* 0x0000000000007918 */ /* 0x000fc00000000000 */
[----:B------:R-:W-:-:S00]  /*0660*/  NOP ;  /* 0x0000000000007918 */ /* 0x000fc00000000000 */
[----:B------:R-:W-:-:S00]  /*0670*/  NOP ;  /* 0x0000000000007918 */ /* 0x000fc00000000000 */
.L_x_1:


//--------------------- .nv.shared._Z9reductionPfS_j --------------------------
	.section	.nv.shared._Z9reductionPfS_j,"aw",@nobits
	.sectionflags	@""
	.align	4
.nv.shared._Z9reductionPfS_j:
	.zero		5120


//--------------------- .nv.shared.reserved.0     --------------------------
	.section	.nv.shared.reserved.0,"aw",@nobits
	.weak		__nv_reservedSMEM_offset_0_alias
	.size		__nv_reservedSMEM_offset_0_alias, 0, 64
	.other		__nv_reservedSMEM_offset_0_alias,@"STO_CUDA_RESERVED_SHARED STV_DEFAULT"
__nv_reservedSMEM_offset_0_alias:
	.zero		0
	.zero		64


//--------------------- .nv.constant0._Z9reductionPfS_j --------------------------
	.section	.nv.constant0._Z9reductionPfS_j,"a",@progbits
	.sectionflags	@""
	.align	4
.nv.constant0._Z9reductionPfS_j:
	.zero		916


//--------------------- SYMBOLS --------------------------

	.type		.nv.reservedSmem.offset0,@object
	.size		.nv.reservedSmem.offset0,0x4
	.type		.nv.reservedSmem.cap,@object
	.size		.nv.reservedSmem.cap,0x4
